//
// Generated by NVIDIA NVVM Compiler
//
// Compiler Build ID: CL-36424714
// Cuda compilation tools, release 13.0, V13.0.88
// Based on NVVM 20.0.0
//

.version 9.0
.target sm_100
.address_size 64

	// .globl	_Z10kernal_bmhPcjS_jPiS0_jjii

.visible .entry _Z10kernal_bmhPcjS_jPiS0_jjii(
	.param .u64 .ptr .align 1 _Z10kernal_bmhPcjS_jPiS0_jjii_param_0,
	.param .u32 _Z10kernal_bmhPcjS_jPiS0_jjii_param_1,
	.param .u64 .ptr .align 1 _Z10kernal_bmhPcjS_jPiS0_jjii_param_2,
	.param .u32 _Z10kernal_bmhPcjS_jPiS0_jjii_param_3,
	.param .u64 .ptr .align 1 _Z10kernal_bmhPcjS_jPiS0_jjii_param_4,
	.param .u64 .ptr .align 1 _Z10kernal_bmhPcjS_jPiS0_jjii_param_5,
	.param .u32 _Z10kernal_bmhPcjS_jPiS0_jjii_param_6,
	.param .u32 _Z10kernal_bmhPcjS_jPiS0_jjii_param_7,
	.param .u32 _Z10kernal_bmhPcjS_jPiS0_jjii_param_8,
	.param .u32 _Z10kernal_bmhPcjS_jPiS0_jjii_param_9
)
{
	.reg .pred 	%p<11>;
	.reg .b16 	%rs<3>;
	.reg .b32 	%r<31>;
	.reg .b64 	%rd<19>;

	ld.param.u64 	%rd6, [_Z10kernal_bmhPcjS_jPiS0_jjii_param_0];
	ld.param.u32 	%r11, [_Z10kernal_bmhPcjS_jPiS0_jjii_param_1];
	ld.param.u64 	%rd7, [_Z10kernal_bmhPcjS_jPiS0_jjii_param_2];
	ld.param.u32 	%r12, [_Z10kernal_bmhPcjS_jPiS0_jjii_param_3];
	ld.param.u64 	%rd8, [_Z10kernal_bmhPcjS_jPiS0_jjii_param_4];
	ld.param.u64 	%rd9, [_Z10kernal_bmhPcjS_jPiS0_jjii_param_5];
	ld.param.u32 	%r13, [_Z10kernal_bmhPcjS_jPiS0_jjii_param_6];
	ld.param.u32 	%r14, [_Z10kernal_bmhPcjS_jPiS0_jjii_param_7];
	mov.u32 	%r15, %ntid.x;
	mov.u32 	%r16, %ctaid.x;
	mov.u32 	%r17, %tid.x;
	mad.lo.s32 	%r1, %r15, %r16, %r17;
	setp.gt.u32 	%p1, %r1, %r14;
	@%p1 bra 	$L__BB0_10;
	mad.lo.s32 	%r18, %r13, %r1, %r12;
	add.s32 	%r27, %r18, -1;
	add.s32 	%r2, %r27, %r13;
	setp.ge.s32 	%p2, %r27, %r2;
	setp.ge.u32 	%p3, %r27, %r11;
	or.pred  	%p4, %p2, %p3;
	@%p4 bra 	$L__BB0_10;
	cvta.to.global.u64 	%rd1, %rd7;
	cvta.to.global.u64 	%rd2, %rd6;
	cvta.to.global.u64 	%rd3, %rd8;
	cvta.to.global.u64 	%rd4, %rd9;
$L__BB0_3:
	mov.b32 	%r28, 0;
$L__BB0_4:
	mov.u32 	%r5, %r28;
	not.b32 	%r20, %r5;
	add.s32 	%r21, %r12, %r20;
	cvt.u64.u32 	%rd10, %r21;
	add.s64 	%rd11, %rd1, %rd10;
	ld.global.u8 	%rs1, [%rd11];
	sub.s32 	%r22, %r27, %r5;
	cvt.s64.s32 	%rd12, %r22;
	add.s64 	%rd5, %rd2, %rd12;
	ld.global.u8 	%rs2, [%rd5];
	setp.ne.s16 	%p5, %rs1, %rs2;
	mov.u32 	%r29, %r5;
	@%p5 bra 	$L__BB0_6;
	add.s32 	%r28, %r5, 1;
	setp.ne.s32 	%p6, %r28, %r12;
	mov.u32 	%r29, %r12;
	@%p6 bra 	$L__BB0_4;
$L__BB0_6:
	setp.ne.s32 	%p7, %r29, %r12;
	@%p7 bra 	$L__BB0_8;
	sub.s32 	%r25, %r27, %r12;
	add.s32 	%r26, %r25, 1;
	mul.wide.s32 	%rd17, %r25, 4;
	add.s64 	%rd18, %rd4, %rd17;
	st.global.u32 	[%rd18+4], %r26;
	add.s32 	%r27, %r27, 1;
	bra.uni 	$L__BB0_9;
$L__BB0_8:
	cvt.s64.s32 	%rd13, %r5;
	add.s64 	%rd14, %rd5, %rd13;
	ld.global.s8 	%r23, [%rd14];
	mul.wide.s32 	%rd15, %r23, 4;
	add.s64 	%rd16, %rd3, %rd15;
	ld.global.u32 	%r24, [%rd16];
	add.s32 	%r27, %r24, %r27;
$L__BB0_9:
	setp.lt.s32 	%p8, %r27, %r2;
	setp.lt.u32 	%p9, %r27, %r11;
	and.pred  	%p10, %p8, %p9;
	@%p10 bra 	$L__BB0_3;
$L__BB0_10:
	ret;

}


// ===== COMPILED SASS (sm_100) =====

	.target	sm_100

	.elftype	@"ET_EXEC"


//--------------------- .note.nv.tkinfo           --------------------------
	.section	.note.nv.tkinfo,"",@"SHT_NOTE"
	.sectionflags	@"SHF_NOTE_NV_TKINFO"
	.tkinfo
        /*0018*/ 	.word	0x00000002
        /*0030*/ 	.string	""
        /*0030*/ 	.string	"ptxas"
        /*0030*/ 	.string	"Cuda compilation tools, release 13.0, V13.0.88"
        /*0030*/ 	.string	"Build cuda_13.0.r13.0/compiler.36424714_0"
        /*0030*/ 	.string	"-arch sm_100 -m 64 "



//--------------------- .note.nv.cuinfo           --------------------------
	.section	.note.nv.cuinfo,"",@"SHT_NOTE"
	.sectionflags	@"SHF_NOTE_NV_CUINFO"
        /*0018*/ 	.short	0x0002
        /*001a*/ 	.short	0x0064
        /*001c*/ 	.short	0x0082
	.zero		2


//--------------------- .nv.info                  --------------------------
	.section	.nv.info,"",@"SHT_CUDA_INFO"
	.align	4


	//----- nvinfo : EIATTR_REGCOUNT
	.align		4
        /*0000*/ 	.byte	0x04, 0x2f
        /*0002*/ 	.short	(.L_1 - .L_0)
	.align		4
.L_0:
        /*0004*/ 	.word	index@(_Z10kernal_bmhPcjS_jPiS0_jjii)
        /*0008*/ 	.word	0x00000010


	//----- nvinfo : EIATTR_FRAME_SIZE
	.align		4
.L_1:
        /*000c*/ 	.byte	0x04, 0x11
        /*000e*/ 	.short	(.L_3 - .L_2)
	.align		4
.L_2:
        /*0010*/ 	.word	index@(_Z10kernal_bmhPcjS_jPiS0_jjii)
        /*0014*/ 	.word	0x00000000


	//----- nvinfo : EIATTR_MIN_STACK_SIZE
	.align		4
.L_3:
        /*0018*/ 	.byte	0x04, 0x12
        /*001a*/ 	.short	(.L_5 - .L_4)
	.align		4
.L_4:
        /*001c*/ 	.word	index@(_Z10kernal_bmhPcjS_jPiS0_jjii)
        /*0020*/ 	.word	0x00000000
.L_5:


//--------------------- .nv.compat                --------------------------
	.section	.nv.compat,"",@"SHT_CUDA_COMPAT_INFO"
	.align	4
        /*0000*/ 	.byte	0x02, 0x09, 0x00, 0x00, 0x02, 0x02, 0x01, 0x00, 0x02, 0x05, 0x05, 0x00, 0x03, 0x07, 0x01, 0x01
        /*0010*/ 	.byte	0x02, 0x03, 0x00, 0x00, 0x02, 0x06, 0x01, 0x00, 0x04, 0x0b, 0x08, 0x00, 0x09, 0x00, 0x00, 0x00
        /*0020*/ 	.byte	0x00, 0x00, 0x00, 0x00


//--------------------- .nv.info._Z10kernal_bmhPcjS_jPiS0_jjii --------------------------
	.section	.nv.info._Z10kernal_bmhPcjS_jPiS0_jjii,"",@"SHT_CUDA_INFO"
	.sectionflags	@""
	.align	4


	//----- nvinfo : EIATTR_CUDA_API_VERSION
	.align		4
        /*0000*/ 	.byte	0x04, 0x37
        /*0002*/ 	.short	(.L_7 - .L_6)
.L_6:
        /*0004*/ 	.word	0x00000082


	//----- nvinfo : EIATTR_KPARAM_INFO
	.align		4
.L_7:
        /*0008*/ 	.byte	0x04, 0x17
        /*000a*/ 	.short	(.L_9 - .L_8)
.L_8:
        /*000c*/ 	.word	0x00000000
        /*0010*/ 	.short	0x0009
        /*0012*/ 	.short	0x003c
        /*0014*/ 	.byte	0x00, 0xf0, 0x11, 0x00


	//----- nvinfo : EIATTR_KPARAM_INFO
	.align		4
.L_9:
        /*0018*/ 	.byte	0x04, 0x17
        /*001a*/ 	.short	(.L_11 - .L_10)
.L_10:
        /*001c*/ 	.word	0x00000000
        /*0020*/ 	.short	0x0008
        /*0022*/ 	.short	0x0038
        /*0024*/ 	.byte	0x00, 0xf0, 0x11, 0x00


	//----- nvinfo : EIATTR_KPARAM_INFO
	.align		4
.L_11:
        /*0028*/ 	.byte	0x04, 0x17
        /*002a*/ 	.short	(.L_13 - .L_12)
.L_12:
        /*002c*/ 	.word	0x00000000
        /*0030*/ 	.short	0x0007
        /*0032*/ 	.short	0x0034
        /*0034*/ 	.byte	0x00, 0xf0, 0x11, 0x00


	//----- nvinfo : EIATTR_KPARAM_INFO
	.align		4
.L_13:
        /*0038*/ 	.byte	0x04, 0x17
        /*003a*/ 	.short	(.L_15 - .L_14)
.L_14:
        /*003c*/ 	.word	0x00000000
        /*0040*/ 	.short	0x0006
        /*0042*/ 	.short	0x0030
        /*0044*/ 	.byte	0x00, 0xf0, 0x11, 0x00


	//----- nvinfo : EIATTR_KPARAM_INFO
	.align		4
.L_15:
        /*0048*/ 	.byte	0x04, 0x17
        /*004a*/ 	.short	(.L_17 - .L_16)
.L_16:
        /*004c*/ 	.word	0x00000000
        /*0050*/ 	.short	0x0005
        /*0052*/ 	.short	0x0028
        /*0054*/ 	.byte	0x00, 0xf5, 0x21, 0x00


	//----- nvinfo : EIATTR_KPARAM_INFO
	.align		4
.L_17:
        /*0058*/ 	.byte	0x04, 0x17
        /*005a*/ 	.short	(.L_19 - .L_18)
.L_18:
        /*005c*/ 	.word	0x00000000
        /*0060*/ 	.short	0x0004
        /*0062*/ 	.short	0x0020
        /*0064*/ 	.byte	0x00, 0xf5, 0x21, 0x00


	//----- nvinfo : EIATTR_KPARAM_INFO
	.align		4
.L_19:
        /*0068*/ 	.byte	0x04, 0x17
        /*006a*/ 	.short	(.L_21 - .L_20)
.L_20:
        /*006c*/ 	.word	0x00000000
        /*0070*/ 	.short	0x0003
        /*0072*/ 	.short	0x0018
        /*0074*/ 	.byte	0x00, 0xf0, 0x11, 0x00


	//----- nvinfo : EIATTR_KPARAM_INFO
	.align		4
.L_21:
        /*0078*/ 	.byte	0x04, 0x17
        /*007a*/ 	.short	(.L_23 - .L_22)
.L_22:
        /*007c*/ 	.word	0x00000000
        /*0080*/ 	.short	0x0002
        /*0082*/ 	.short	0x0010
        /*0084*/ 	.byte	0x00, 0xf5, 0x21, 0x00


	//----- nvinfo : EIATTR_KPARAM_INFO
	.align		4
.L_23:
        /*0088*/ 	.byte	0x04, 0x17
        /*008a*/ 	.short	(.L_25 - .L_24)
.L_24:
        /*008c*/ 	.word	0x00000000
        /*0090*/ 	.short	0x0001
        /*0092*/ 	.short	0x0008
        /*0094*/ 	.byte	0x00, 0xf0, 0x11, 0x00


	//----- nvinfo : EIATTR_KPARAM_INFO
	.align		4
.L_25:
        /*0098*/ 	.byte	0x04, 0x17
        /*009a*/ 	.short	(.L_27 - .L_26)
.L_26:
        /*009c*/ 	.word	0x00000000
        /*00a0*/ 	.short	0x0000
        /*00a2*/ 	.short	0x0000
        /*00a4*/ 	.byte	0x00, 0xf5, 0x21, 0x00


	//----- nvinfo : EIATTR_SPARSE_MMA_MASK
	.align		4
.L_27:
        /*00a8*/ 	.byte	0x03, 0x50
        /*00aa*/ 	.short	0x0000


	//----- nvinfo : EIATTR_MAXREG_COUNT
	.align		4
        /*00ac*/ 	.byte	0x03, 0x1b
        /*00ae*/ 	.short	0x00ff


	//----- nvinfo : EIATTR_MERCURY_ISA_VERSION
	.align		4
        /*00b0*/ 	.byte	0x03, 0x5f
        /*00b2*/ 	.short	0x0101


	//----- nvinfo : EIATTR_VRC_CTA_INIT_COUNT
	.align		4
        /*00b4*/ 	.byte	0x02, 0x4a
	.zero		1
	.zero		1


	//----- nvinfo : EIATTR_EXIT_INSTR_OFFSETS
	.align		4
        /*00b8*/ 	.byte	0x04, 0x1c
        /*00ba*/ 	.short	(.L_29 - .L_28)


	//   ....[0]....
.L_28:
        /*00bc*/ 	.word	0x00000070


	//   ....[1]....
        /*00c0*/ 	.word	0x00000100


	//   ....[2]....
        /*00c4*/ 	.word	0x000003c0


	//----- nvinfo : EIATTR_CRS_STACK_SIZE
	.align		4
.L_29:
        /*00c8*/ 	.byte	0x04, 0x1e
        /*00ca*/ 	.short	(.L_31 - .L_30)
.L_30:
        /*00cc*/ 	.word	0x00000000


	//----- nvinfo : EIATTR_CBANK_PARAM_SIZE
	.align		4
.L_31:
        /*00d0*/ 	.byte	0x03, 0x19
        /*00d2*/ 	.short	0x0040


	//----- nvinfo : EIATTR_PARAM_CBANK
	.align		4
        /*00d4*/ 	.byte	0x04, 0x0a
        /*00d6*/ 	.short	(.L_33 - .L_32)
	.align		4
.L_32:
        /*00d8*/ 	.word	index@(.nv.constant0._Z10kernal_bmhPcjS_jPiS0_jjii)
        /*00dc*/ 	.short	0x0380
        /*00de*/ 	.short	0x0040


	//----- nvinfo : EIATTR_SW_WAR
	.align		4
.L_33:
        /*00e0*/ 	.byte	0x04, 0x36
        /*00e2*/ 	.short	(.L_35 - .L_34)
.L_34:
        /*00e4*/ 	.word	0x00000008
.L_35:


//--------------------- .nv.callgraph             --------------------------
	.section	.nv.callgraph,"",@"SHT_CUDA_CALLGRAPH"
	.align	4
	.sectionentsize	8
	.align		4
        /*0000*/ 	.word	0x00000000
	.align		4
        /*0004*/ 	.word	0xffffffff
	.align		4
        /*0008*/ 	.word	0x00000000
	.align		4
        /*000c*/ 	.word	0xfffffffe
	.align		4
        /*0010*/ 	.word	0x00000000
	.align		4
        /*0014*/ 	.word	0xfffffffd
	.align		4
        /*0018*/ 	.word	0x00000000
	.align		4
        /*001c*/ 	.word	0xfffffffc


//--------------------- .text._Z10kernal_bmhPcjS_jPiS0_jjii --------------------------
	.section	.text._Z10kernal_bmhPcjS_jPiS0_jjii,"ax",@progbits
	.align	128
        .global         _Z10kernal_bmhPcjS_jPiS0_jjii
        .type           _Z10kernal_bmhPcjS_jPiS0_jjii,@function
        .size           _Z10kernal_bmhPcjS_jPiS0_jjii,(.L_x_5 - _Z10kernal_bmhPcjS_jPiS0_jjii)
        .other          _Z10kernal_bmhPcjS_jPiS0_jjii,@"STO_CUDA_ENTRY STV_DEFAULT"
_Z10kernal_bmhPcjS_jPiS0_jjii:
.text._Z10kernal_bmhPcjS_jPiS0_jjii:
[----:B------:R-:W-:Y:S01]  /*0000*/  LDC R1, c[0x0][0x37c] ;  /* 0x0000df00ff017b82 */ /* 0x000fe20000000800 */
[----:B------:R-:W0:Y:S01]  /*0010*/  S2R R0, SR_CTAID.X ;  /* 0x0000000000007919 */ /* 0x000e220000002500 */
[----:B------:R-:W0:Y:S01]  /*0020*/  LDCU UR4, c[0x0][0x360] ;  /* 0x00006c00ff0477ac */ /* 0x000e220008000800 */
[----:B------:R-:W0:Y:S01]  /*0030*/  S2R R3, SR_TID.X ;  /* 0x0000000000037919 */ /* 0x000e220000002100 */
[----:B------:R-:W1:Y:S01]  /*0040*/  LDCU UR5, c[0x0][0x3b4] ;  /* 0x00007680ff0577ac */ /* 0x000e620008000800 */
[----:B0-----:R-:W-:-:S05]  /*0050*/  IMAD R0, R0, UR4, R3 ;  /* 0x0000000400007c24 */ /* 0x001fca000f8e0203 */
[----:B-1----:R-:W-:-:S13]  /*0060*/  ISETP.GT.U32.AND P0, PT, R0, UR5, PT ;  /* 0x0000000500007c0c */ /* 0x002fda000bf04070 */
[----:B------:R-:W-:Y:S05]  /*0070*/  @P0 EXIT ;  /* 0x000000000000094d */ /* 0x000fea0003800000 */
[----:B------:R-:W0:Y:S01]  /*0080*/  LDC R3, c[0x0][0x398] ;  /* 0x0000e600ff037b82 */ /* 0x000e220000000800 */
[----:B------:R-:W0:Y:S01]  /*0090*/  LDCU UR4, c[0x0][0x3b0] ;  /* 0x00007600ff0477ac */ /* 0x000e220008000800 */
[----:B------:R-:W1:Y:S01]  /*00a0*/  LDCU UR5, c[0x0][0x388] ;  /* 0x00007100ff0577ac */ /* 0x000e620008000800 */
[----:B0-----:R-:W-:-:S04]  /*00b0*/  IMAD R0, R0, UR4, R3 ;  /* 0x0000000400007c24 */ /* 0x001fc8000f8e0203 */
[----:B------:R-:W-:-:S04]  /*00c0*/  VIADD R5, R0, 0xffffffff ;  /* 0xffffffff00057836 */ /* 0x000fc80000000000 */
[C---:B------:R-:W-:Y:S01]  /*00d0*/  VIADD R0, R5.reuse, UR4 ;  /* 0x0000000405007c36 */ /* 0x040fe20008000000 */
[----:B-1----:R-:W-:-:S04]  /*00e0*/  ISETP.GE.U32.AND P0, PT, R5, UR5, PT ;  /* 0x0000000505007c0c */ /* 0x002fc8000bf06070 */
[----:B------:R-:W-:-:S13]  /*00f0*/  ISETP.GE.OR P0, PT, R5, R0, P0 ;  /* 0x000000000500720c */ /* 0x000fda0000706670 */
[----:B------:R-:W-:Y:S05]  /*0100*/  @P0 EXIT ;  /* 0x000000000000094d */ /* 0x000fea0003800000 */
[----:B------:R-:W0:Y:S01]  /*0110*/  LDCU.64 UR4, c[0x0][0x358] ;  /* 0x00006b00ff0477ac */ /* 0x000e220008000a00 */
[----:B------:R-:W1:Y:S01]  /*0120*/  LDCU.64 UR6, c[0x0][0x390] ;  /* 0x00007200ff0677ac */ /* 0x000e620008000a00 */
[----:B------:R-:W2:Y:S02]  /*0130*/  LDCU.64 UR8, c[0x0][0x380] ;  /* 0x00007000ff0877ac */ /* 0x000ea40008000a00 */
.L_x_3:
[----:B---3--:R-:W3:Y:S01]  /*0140*/  LDC R10, c[0x0][0x398] ;  /* 0x0000e600ff0a7b82 */ /* 0x008ee20000000800 */
[----:B------:R-:W-:Y:S01]  /*0150*/  BSSY.RECONVERGENT B0, `(.L_x_0) ;  /* 0x0000014000007945 */ /* 0x000fe20003800200 */
[----:B------:R-:W-:Y:S02]  /*0160*/  IMAD.MOV.U32 R4, RZ, RZ, R5 ;  /* 0x000000ffff047224 */ /* 0x000fe400078e0005 */
[----:B------:R-:W-:-:S04]  /*0170*/  IMAD.MOV.U32 R8, RZ, RZ, RZ ;  /* 0x000000ffff087224 */ /* 0x000fc800078e00ff */
[----:B------:R-:W4:Y:S03]  /*0180*/  LDC R11, c[0x0][0x398] ;  /* 0x0000e600ff0b7b82 */ /* 0x000f260000000800 */
.L_x_2:
[----:B------:R-:W-:Y:S02]  /*0190*/  LOP3.LUT R2, RZ, R8, RZ, 0x33, !PT ;  /* 0x00000008ff027212 */ /* 0x000fe400078e33ff */
[----:B------:R-:W-:-:S03]  /*01a0*/  IADD3 R3, PT, PT, -R8, R5, RZ ;  /* 0x0000000508037210 */ /* 0x000fc60007ffe1ff */
[----:B----4-:R-:W-:Y:S01]  /*01b0*/  IMAD.IADD R6, R2, 0x1, R11 ;  /* 0x0000000102067824 */ /* 0x010fe200078e020b */
[----:B--2---:R-:W-:-:S04]  /*01c0*/  IADD3 R2, P1, PT, R3, UR8, RZ ;  /* 0x0000000803027c10 */ /* 0x004fc8000ff3e0ff */
[----:B-1----:R-:W-:Y:S02]  /*01d0*/  IADD3 R6, P0, PT, R6, UR6, RZ ;  /* 0x0000000606067c10 */ /* 0x002fe4000ff1e0ff */
[----:B------:R-:W-:-:S03]  /*01e0*/  LEA.HI.X.SX32 R3, R3, UR9, 0x1, P1 ;  /* 0x0000000903037c11 */ /* 0x000fc600088f0eff */
[----:B------:R-:W-:Y:S02]  /*01f0*/  IMAD.X R7, RZ, RZ, UR7, P0 ;  /* 0x00000007ff077e24 */ /* 0x000fe400080e06ff */
[----:B0-----:R-:W2:Y:S04]  /*0200*/  LDG.E.U8 R9, desc[UR4][R2.64] ;  /* 0x0000000402097981 */ /* 0x001ea8000c1e1100 */
[----:B------:R-:W2:Y:S01]  /*0210*/  LDG.E.U8 R6, desc[UR4][R6.64] ;  /* 0x0000000406067981 */ /* 0x000ea2000c1e1100 */
[----:B------:R-:W-:Y:S01]  /*0220*/  IMAD.MOV.U32 R13, RZ, RZ, R8 ;  /* 0x000000ffff0d7224 */ /* 0x000fe200078e0008 */
[----:B--2---:R-:W-:-:S13]  /*0230*/  ISETP.NE.AND P0, PT, R6, R9, PT ;  /* 0x000000090600720c */ /* 0x004fda0003f05270 */
[----:B------:R-:W-:Y:S05]  /*0240*/  @P0 BRA `(.L_x_1) ;  /* 0x0000000000100947 */ /* 0x000fea0003800000 */
[----:B------:R-:W-:-:S04]  /*0250*/  IADD3 R8, PT, PT, R8, 0x1, RZ ;  /* 0x0000000108087810 */ /* 0x000fc80007ffe0ff */
[----:B------:R-:W-:-:S13]  /*0260*/  ISETP.NE.AND P0, PT, R8, R11, PT ;  /* 0x0000000b0800720c */ /* 0x000fda0003f05270 */
[----:B------:R-:W-:Y:S05]  /*0270*/  @P0 BRA `(.L_x_2) ;  /* 0xfffffffc00c40947 */ /* 0x000fea000383ffff */
[----:B---3--:R-:W-:-:S07]  /*0280*/  IMAD.MOV.U32 R8, RZ, RZ, R10 ;  /* 0x000000ffff087224 */ /* 0x008fce00078e000a */
.L_x_1:
[----:B------:R-:W-:Y:S05]  /*0290*/  BSYNC.RECONVERGENT B0 ;  /* 0x0000000000007941 */ /* 0x000fea0003800200 */
.L_x_0:
[----:B------:R-:W-:Y:S01]  /*02a0*/  ISETP.NE.AND P0, PT, R8, R11, PT ;  /* 0x0000000b0800720c */ /* 0x000fe20003f05270 */
[----:B------:R-:W0:-:S12]  /*02b0*/  LDCU UR10, c[0x0][0x388] ;  /* 0x00007100ff0a77ac */ /* 0x000e180008000800 */
[----:B------:R-:W1:Y:S01]  /*02c0*/  @!P0 LDC.64 R6, c[0x0][0x3a8] ;  /* 0x0000ea00ff068b82 */ /* 0x000e620000000a00 */
[----:B------:R-:W-:Y:S01]  /*02d0*/  @!P0 IMAD.IADD R9, R5, 0x1, -R11 ;  /* 0x0000000105098824 */ /* 0x000fe200078e0a0b */
[----:B------:R-:W-:-:S03]  /*02e0*/  @P0 IADD3 R8, P1, PT, R13, R2, RZ ;  /* 0x000000020d080210 */ /* 0x000fc60007f3e0ff */
[C---:B------:R-:W-:Y:S02]  /*02f0*/  @!P0 VIADD R11, R9.reuse, 0x1 ;  /* 0x00000001090b8836 */ /* 0x040fe40000000000 */
[----:B-1----:R-:W-:Y:S01]  /*0300*/  @!P0 IMAD.WIDE R6, R9, 0x4, R6 ;  /* 0x0000000409068825 */ /* 0x002fe200078e0206 */
[----:B------:R-:W-:Y:S02]  /*0310*/  @P0 LEA.HI.X.SX32 R9, R13, R3, 0x1, P1 ;  /* 0x000000030d090211 */ /* 0x000fe400008f0eff */
[----:B------:R-:W1:Y:S02]  /*0320*/  @P0 LDC.64 R2, c[0x0][0x3a0] ;  /* 0x0000e800ff020b82 */ /* 0x000e640000000a00 */
[----:B------:R4:W-:Y:S04]  /*0330*/  @!P0 STG.E desc[UR4][R6.64+0x4], R11 ;  /* 0x0000040b06008986 */ /* 0x0009e8000c101904 */
[----:B------:R-:W1:Y:S02]  /*0340*/  @P0 LDG.E.S8 R9, desc[UR4][R8.64] ;  /* 0x0000000408090981 */ /* 0x000e64000c1e1300 */
[----:B-1----:R-:W-:-:S06]  /*0350*/  @P0 IMAD.WIDE R2, R9, 0x4, R2 ;  /* 0x0000000409020825 */ /* 0x002fcc00078e0202 */
[----:B------:R-:W2:Y:S01]  /*0360*/  @P0 LDG.E R3, desc[UR4][R2.64] ;  /* 0x0000000402030981 */ /* 0x000ea2000c1e1900 */
[----:B------:R-:W-:Y:S01]  /*0370*/  @!P0 IADD3 R5, PT, PT, R5, 0x1, RZ ;  /* 0x0000000105058810 */ /* 0x000fe20007ffe0ff */
[----:B--2---:R-:W-:-:S05]  /*0380*/  @P0 IMAD.IADD R5, R3, 0x1, R4 ;  /* 0x0000000103050824 */ /* 0x004fca00078e0204 */
[C---:B0-----:R-:W-:Y:S02]  /*0390*/  ISETP.GE.U32.AND P0, PT, R5.reuse, UR10, PT ;  /* 0x0000000a05007c0c */ /* 0x041fe4000bf06070 */
[----:B------:R-:W-:-:S13]  /*03a0*/  ISETP.LT.AND P1, PT, R5, R0, PT ;  /* 0x000000000500720c */ /* 0x000fda0003f21270 */
[----:B----4-:R-:W-:Y:S05]  /*03b0*/  @!P0 BRA P1, `(.L_x_3) ;  /* 0xfffffffc00608947 */ /* 0x010fea000083ffff */
[----:B------:R-:W-:Y:S05]  /*03c0*/  EXIT ;  /* 0x000000000000794d */ /* 0x000fea0003800000 */
.L_x_4:
[----:B------:R-:W-:-:S00]  /*03d0*/  BRA `(.L_x_4) ;  /* 0xfffffffc00fc7947 */ /* 0x000fc0000383ffff */
[----:B------:R-:W-:-:S00]  /*03e0*/  NOP ;  /* 0x0000000000007918 */ /* 0x000fc00000000000 */
        /* <DEDUP_REMOVED lines=9> */
.L_x_5:


//--------------------- .nv.shared.reserved.0     --------------------------
	.section	.nv.shared.reserved.0,"aw",@nobits
	.weak		__nv_reservedSMEM_offset_0_alias
	.size		__nv_reservedSMEM_offset_0_alias, 0, 64
	.other		__nv_reservedSMEM_offset_0_alias,@"STO_CUDA_RESERVED_SHARED STV_DEFAULT"
__nv_reservedSMEM_offset_0_alias:
	.zero		0
	.zero		64


//--------------------- .nv.constant0._Z10kernal_bmhPcjS_jPiS0_jjii --------------------------
	.section	.nv.constant0._Z10kernal_bmhPcjS_jPiS0_jjii,"a",@progbits
	.sectionflags	@""
	.align	4
.nv.constant0._Z10kernal_bmhPcjS_jPiS0_jjii:
	.zero		960


//--------------------- SYMBOLS --------------------------

	.type		.nv.reservedSmem.offset0,@object
	.size		.nv.reservedSmem.offset0,0x4
